//
// Generated by NVIDIA NVVM Compiler
//
// Compiler Build ID: CL-36424714
// Cuda compilation tools, release 13.0, V13.0.88
// Based on NVVM 20.0.0
//

.version 9.0
.target sm_100
.address_size 64

	// .globl	_Z15matrixAddKernelPfS_S_ii

.visible .entry _Z15matrixAddKernelPfS_S_ii(
	.param .u64 .ptr .align 1 _Z15matrixAddKernelPfS_S_ii_param_0,
	.param .u64 .ptr .align 1 _Z15matrixAddKernelPfS_S_ii_param_1,
	.param .u64 .ptr .align 1 _Z15matrixAddKernelPfS_S_ii_param_2,
	.param .u32 _Z15matrixAddKernelPfS_S_ii_param_3,
	.param .u32 _Z15matrixAddKernelPfS_S_ii_param_4
)
{
	.reg .pred 	%p<4>;
	.reg .b32 	%r<14>;
	.reg .b32 	%f<4>;
	.reg .b64 	%rd<11>;

	ld.param.u64 	%rd1, [_Z15matrixAddKernelPfS_S_ii_param_0];
	ld.param.u64 	%rd2, [_Z15matrixAddKernelPfS_S_ii_param_1];
	ld.param.u64 	%rd3, [_Z15matrixAddKernelPfS_S_ii_param_2];
	ld.param.u32 	%r3, [_Z15matrixAddKernelPfS_S_ii_param_3];
	ld.param.u32 	%r4, [_Z15matrixAddKernelPfS_S_ii_param_4];
	mov.u32 	%r6, %ntid.x;
	mov.u32 	%r7, %ctaid.x;
	mov.u32 	%r8, %tid.x;
	mad.lo.s32 	%r1, %r6, %r7, %r8;
	mov.u32 	%r9, %ntid.y;
	mov.u32 	%r10, %ctaid.y;
	mov.u32 	%r11, %tid.y;
	mad.lo.s32 	%r12, %r9, %r10, %r11;
	setp.ge.s32 	%p1, %r1, %r3;
	setp.ge.s32 	%p2, %r12, %r4;
	or.pred  	%p3, %p1, %p2;
	@%p3 bra 	$L__BB0_2;
	cvta.to.global.u64 	%rd4, %rd1;
	cvta.to.global.u64 	%rd5, %rd2;
	cvta.to.global.u64 	%rd6, %rd3;
	mad.lo.s32 	%r13, %r3, %r12, %r1;
	mul.wide.s32 	%rd7, %r13, 4;
	add.s64 	%rd8, %rd4, %rd7;
	ld.global.f32 	%f1, [%rd8];
	add.s64 	%rd9, %rd5, %rd7;
	ld.global.f32 	%f2, [%rd9];
	add.f32 	%f3, %f1, %f2;
	add.s64 	%rd10, %rd6, %rd7;
	st.global.f32 	[%rd10], %f3;
$L__BB0_2:
	ret;

}


// ===== COMPILED SASS (sm_100) =====

	.target	sm_100

	.elftype	@"ET_EXEC"


//--------------------- .note.nv.tkinfo           --------------------------
	.section	.note.nv.tkinfo,"",@"SHT_NOTE"
	.sectionflags	@"SHF_NOTE_NV_TKINFO"
	.tkinfo
        /*0018*/ 	.word	0x00000002
        /*0030*/ 	.string	""
        /*0030*/ 	.string	"ptxas"
        /*0030*/ 	.string	"Cuda compilation tools, release 13.0, V13.0.88"
        /*0030*/ 	.string	"Build cuda_13.0.r13.0/compiler.36424714_0"
        /*0030*/ 	.string	"-arch sm_100 -m 64 "



//--------------------- .note.nv.cuinfo           --------------------------
	.section	.note.nv.cuinfo,"",@"SHT_NOTE"
	.sectionflags	@"SHF_NOTE_NV_CUINFO"
        /*0018*/ 	.short	0x0002
        /*001a*/ 	.short	0x0064
        /*001c*/ 	.short	0x0082
	.zero		2


//--------------------- .nv.info                  --------------------------
	.section	.nv.info,"",@"SHT_CUDA_INFO"
	.align	4


	//----- nvinfo : EIATTR_REGCOUNT
	.align		4
        /*0000*/ 	.byte	0x04, 0x2f
        /*0002*/ 	.short	(.L_1 - .L_0)
	.align		4
.L_0:
        /*0004*/ 	.word	index@(_Z15matrixAddKernelPfS_S_ii)
        /*0008*/ 	.word	0x0000000c


	//----- nvinfo : EIATTR_FRAME_SIZE
	.align		4
.L_1:
        /*000c*/ 	.byte	0x04, 0x11
        /*000e*/ 	.short	(.L_3 - .L_2)
	.align		4
.L_2:
        /*0010*/ 	.word	index@(_Z15matrixAddKernelPfS_S_ii)
        /*0014*/ 	.word	0x00000000


	//----- nvinfo : EIATTR_MIN_STACK_SIZE
	.align		4
.L_3:
        /*0018*/ 	.byte	0x04, 0x12
        /*001a*/ 	.short	(.L_5 - .L_4)
	.align		4
.L_4:
        /*001c*/ 	.word	index@(_Z15matrixAddKernelPfS_S_ii)
        /*0020*/ 	.word	0x00000000
.L_5:


//--------------------- .nv.compat                --------------------------
	.section	.nv.compat,"",@"SHT_CUDA_COMPAT_INFO"
	.align	4
        /*0000*/ 	.byte	0x02, 0x09, 0x00, 0x00, 0x02, 0x02, 0x01, 0x00, 0x02, 0x05, 0x05, 0x00, 0x03, 0x07, 0x01, 0x01
        /*0010*/ 	.byte	0x02, 0x03, 0x00, 0x00, 0x02, 0x06, 0x01, 0x00, 0x04, 0x0b, 0x08, 0x00, 0x09, 0x00, 0x00, 0x00
        /*0020*/ 	.byte	0x00, 0x00, 0x00, 0x00


//--------------------- .nv.info._Z15matrixAddKernelPfS_S_ii --------------------------
	.section	.nv.info._Z15matrixAddKernelPfS_S_ii,"",@"SHT_CUDA_INFO"
	.sectionflags	@""
	.align	4


	//----- nvinfo : EIATTR_CUDA_API_VERSION
	.align		4
        /*0000*/ 	.byte	0x04, 0x37
        /*0002*/ 	.short	(.L_7 - .L_6)
.L_6:
        /*0004*/ 	.word	0x00000082


	//----- nvinfo : EIATTR_KPARAM_INFO
	.align		4
.L_7:
        /*0008*/ 	.byte	0x04, 0x17
        /*000a*/ 	.short	(.L_9 - .L_8)
.L_8:
        /*000c*/ 	.word	0x00000000
        /*0010*/ 	.short	0x0004
        /*0012*/ 	.short	0x001c
        /*0014*/ 	.byte	0x00, 0xf0, 0x11, 0x00


	//----- nvinfo : EIATTR_KPARAM_INFO
	.align		4
.L_9:
        /*0018*/ 	.byte	0x04, 0x17
        /*001a*/ 	.short	(.L_11 - .L_10)
.L_10:
        /*001c*/ 	.word	0x00000000
        /*0020*/ 	.short	0x0003
        /*0022*/ 	.short	0x0018
        /*0024*/ 	.byte	0x00, 0xf0, 0x11, 0x00


	//----- nvinfo : EIATTR_KPARAM_INFO
	.align		4
.L_11:
        /*0028*/ 	.byte	0x04, 0x17
        /*002a*/ 	.short	(.L_13 - .L_12)
.L_12:
        /*002c*/ 	.word	0x00000000
        /*0030*/ 	.short	0x0002
        /*0032*/ 	.short	0x0010
        /*0034*/ 	.byte	0x00, 0xf5, 0x21, 0x00


	//----- nvinfo : EIATTR_KPARAM_INFO
	.align		4
.L_13:
        /*0038*/ 	.byte	0x04, 0x17
        /*003a*/ 	.short	(.L_15 - .L_14)
.L_14:
        /*003c*/ 	.word	0x00000000
        /*0040*/ 	.short	0x0001
        /*0042*/ 	.short	0x0008
        /*0044*/ 	.byte	0x00, 0xf5, 0x21, 0x00


	//----- nvinfo : EIATTR_KPARAM_INFO
	.align		4
.L_15:
        /*0048*/ 	.byte	0x04, 0x17
        /*004a*/ 	.short	(.L_17 - .L_16)
.L_16:
        /*004c*/ 	.word	0x00000000
        /*0050*/ 	.short	0x0000
        /*0052*/ 	.short	0x0000
        /*0054*/ 	.byte	0x00, 0xf5, 0x21, 0x00


	//----- nvinfo : EIATTR_SPARSE_MMA_MASK
	.align		4
.L_17:
        /*0058*/ 	.byte	0x03, 0x50
        /*005a*/ 	.short	0x0000


	//----- nvinfo : EIATTR_MAXREG_COUNT
	.align		4
        /*005c*/ 	.byte	0x03, 0x1b
        /*005e*/ 	.short	0x00ff


	//----- nvinfo : EIATTR_MERCURY_ISA_VERSION
	.align		4
        /*0060*/ 	.byte	0x03, 0x5f
        /*0062*/ 	.short	0x0101


	//----- nvinfo : EIATTR_VRC_CTA_INIT_COUNT
	.align		4
        /*0064*/ 	.byte	0x02, 0x4a
	.zero		1
	.zero		1


	//----- nvinfo : EIATTR_EXIT_INSTR_OFFSETS
	.align		4
        /*0068*/ 	.byte	0x04, 0x1c
        /*006a*/ 	.short	(.L_19 - .L_18)


	//   ....[0]....
.L_18:
        /*006c*/ 	.word	0x000000c0


	//   ....[1]....
        /*0070*/ 	.word	0x00000190


	//----- nvinfo : EIATTR_CBANK_PARAM_SIZE
	.align		4
.L_19:
        /*0074*/ 	.byte	0x03, 0x19
        /*0076*/ 	.short	0x0020


	//----- nvinfo : EIATTR_PARAM_CBANK
	.align		4
        /*0078*/ 	.byte	0x04, 0x0a
        /*007a*/ 	.short	(.L_21 - .L_20)
	.align		4
.L_20:
        /*007c*/ 	.word	index@(.nv.constant0._Z15matrixAddKernelPfS_S_ii)
        /*0080*/ 	.short	0x0380
        /*0082*/ 	.short	0x0020


	//----- nvinfo : EIATTR_SW_WAR
	.align		4
.L_21:
        /*0084*/ 	.byte	0x04, 0x36
        /*0086*/ 	.short	(.L_23 - .L_22)
.L_22:
        /*0088*/ 	.word	0x00000008
.L_23:


//--------------------- .nv.callgraph             --------------------------
	.section	.nv.callgraph,"",@"SHT_CUDA_CALLGRAPH"
	.align	4
	.sectionentsize	8
	.align		4
        /*0000*/ 	.word	0x00000000
	.align		4
        /*0004*/ 	.word	0xffffffff
	.align		4
        /*0008*/ 	.word	0x00000000
	.align		4
        /*000c*/ 	.word	0xfffffffe
	.align		4
        /*0010*/ 	.word	0x00000000
	.align		4
        /*0014*/ 	.word	0xfffffffd
	.align		4
        /*0018*/ 	.word	0x00000000
	.align		4
        /*001c*/ 	.word	0xfffffffc


//--------------------- .text._Z15matrixAddKernelPfS_S_ii --------------------------
	.section	.text._Z15matrixAddKernelPfS_S_ii,"ax",@progbits
	.align	128
        .global         _Z15matrixAddKernelPfS_S_ii
        .type           _Z15matrixAddKernelPfS_S_ii,@function
        .size           _Z15matrixAddKernelPfS_S_ii,(.L_x_1 - _Z15matrixAddKernelPfS_S_ii)
        .other          _Z15matrixAddKernelPfS_S_ii,@"STO_CUDA_ENTRY STV_DEFAULT"
_Z15matrixAddKernelPfS_S_ii:
.text._Z15matrixAddKernelPfS_S_ii:
[----:B------:R-:W-:Y:S01]  /*0000*/  LDC R1, c[0x0][0x37c] ;  /* 0x0000df00ff017b82 */ /* 0x000fe20000000800 */
[----:B------:R-:W0:Y:S01]  /*0010*/  S2R R7, SR_CTAID.Y ;  /* 0x0000000000077919 */ /* 0x000e220000002600 */
[----:B------:R-:W1:Y:S01]  /*0020*/  LDCU UR4, c[0x0][0x360] ;  /* 0x00006c00ff0477ac */ /* 0x000e620008000800 */
[----:B------:R-:W0:Y:S01]  /*0030*/  S2R R2, SR_TID.Y ;  /* 0x0000000000027919 */ /* 0x000e220000002200 */
[----:B------:R-:W0:Y:S01]  /*0040*/  LDCU UR5, c[0x0][0x364] ;  /* 0x00006c80ff0577ac */ /* 0x000e220008000800 */
[----:B------:R-:W1:Y:S01]  /*0050*/  S2R R0, SR_CTAID.X ;  /* 0x0000000000007919 */ /* 0x000e620000002500 */
[----:B------:R-:W2:Y:S01]  /*0060*/  LDCU.64 UR6, c[0x0][0x398] ;  /* 0x00007300ff0677ac */ /* 0x000ea20008000a00 */
[----:B------:R-:W1:Y:S01]  /*0070*/  S2R R3, SR_TID.X ;  /* 0x0000000000037919 */ /* 0x000e620000002100 */
[----:B0-----:R-:W-:-:S05]  /*0080*/  IMAD R7, R7, UR5, R2 ;  /* 0x0000000507077c24 */ /* 0x001fca000f8e0202 */
[----:B--2---:R-:W-:Y:S01]  /*0090*/  ISETP.GE.AND P0, PT, R7, UR7, PT ;  /* 0x0000000707007c0c */ /* 0x004fe2000bf06270 */
[----:B-1----:R-:W-:-:S05]  /*00a0*/  IMAD R0, R0, UR4, R3 ;  /* 0x0000000400007c24 */ /* 0x002fca000f8e0203 */
[----:B------:R-:W-:-:S13]  /*00b0*/  ISETP.GE.OR P0, PT, R0, UR6, P0 ;  /* 0x0000000600007c0c */ /* 0x000fda0008706670 */
[----:B------:R-:W-:Y:S05]  /*00c0*/  @P0 EXIT ;  /* 0x000000000000094d */ /* 0x000fea0003800000 */
[----:B------:R-:W0:Y:S01]  /*00d0*/  LDC.64 R2, c[0x0][0x380] ;  /* 0x0000e000ff027b82 */ /* 0x000e220000000a00 */
[----:B------:R-:W1:Y:S01]  /*00e0*/  LDCU.64 UR4, c[0x0][0x358] ;  /* 0x00006b00ff0477ac */ /* 0x000e620008000a00 */
[----:B------:R-:W-:-:S06]  /*00f0*/  IMAD R9, R7, UR6, R0 ;  /* 0x0000000607097c24 */ /* 0x000fcc000f8e0200 */
[----:B------:R-:W2:Y:S08]  /*0100*/  LDC.64 R4, c[0x0][0x388] ;  /* 0x0000e200ff047b82 */ /* 0x000eb00000000a00 */
[----:B------:R-:W3:Y:S01]  /*0110*/  LDC.64 R6, c[0x0][0x390] ;  /* 0x0000e400ff067b82 */ /* 0x000ee20000000a00 */
[----:B0-----:R-:W-:-:S06]  /*0120*/  IMAD.WIDE R2, R9, 0x4, R2 ;  /* 0x0000000409027825 */ /* 0x001fcc00078e0202 */
[----:B-1----:R-:W4:Y:S01]  /*0130*/  LDG.E R2, desc[UR4][R2.64] ;  /* 0x0000000402027981 */ /* 0x002f22000c1e1900 */
[----:B--2---:R-:W-:-:S06]  /*0140*/  IMAD.WIDE R4, R9, 0x4, R4 ;  /* 0x0000000409047825 */ /* 0x004fcc00078e0204 */
[----:B------:R-:W4:Y:S01]  /*0150*/  LDG.E R5, desc[UR4][R4.64] ;  /* 0x0000000404057981 */ /* 0x000f22000c1e1900 */
[----:B---3--:R-:W-:-:S04]  /*0160*/  IMAD.WIDE R6, R9, 0x4, R6 ;  /* 0x0000000409067825 */ /* 0x008fc800078e0206 */
[----:B----4-:R-:W-:-:S05]  /*0170*/  FADD R9, R2, R5 ;  /* 0x0000000502097221 */ /* 0x010fca0000000000 */
[----:B------:R-:W-:Y:S01]  /*0180*/  STG.E desc[UR4][R6.64], R9 ;  /* 0x0000000906007986 */ /* 0x000fe2000c101904 */
[----:B------:R-:W-:Y:S05]  /*0190*/  EXIT ;  /* 0x000000000000794d */ /* 0x000fea0003800000 */
.L_x_0:
[----:B------:R-:W-:-:S00]  /*01a0*/  BRA `(.L_x_0) ;  /* 0xfffffffc00fc7947 */ /* 0x000fc0000383ffff */
[----:B------:R-:W-:-:S00]  /*01b0*/  NOP ;  /* 0x0000000000007918 */ /* 0x000fc00000000000 */
        /* <DEDUP_REMOVED lines=12> */
.L_x_1:


//--------------------- .nv.shared.reserved.0     --------------------------
	.section	.nv.shared.reserved.0,"aw",@nobits
	.weak		__nv_reservedSMEM_offset_0_alias
	.size		__nv_reservedSMEM_offset_0_alias, 0, 64
	.other		__nv_reservedSMEM_offset_0_alias,@"STO_CUDA_RESERVED_SHARED STV_DEFAULT"
__nv_reservedSMEM_offset_0_alias:
	.zero		0
	.zero		64


//--------------------- .nv.constant0._Z15matrixAddKernelPfS_S_ii --------------------------
	.section	.nv.constant0._Z15matrixAddKernelPfS_S_ii,"a",@progbits
	.sectionflags	@""
	.align	4
.nv.constant0._Z15matrixAddKernelPfS_S_ii:
	.zero		928


//--------------------- SYMBOLS --------------------------

	.type		.nv.reservedSmem.offset0,@object
	.size		.nv.reservedSmem.offset0,0x4
